//
// Generated by NVIDIA NVVM Compiler
//
// Compiler Build ID: CL-36424714
// Cuda compilation tools, release 13.0, V13.0.88
// Based on NVVM 20.0.0
//

.version 9.0
.target sm_100
.address_size 64

	// .globl	_Z17velocityMagnitudePfPKfS1_S1_

.visible .entry _Z17velocityMagnitudePfPKfS1_S1_(
	.param .u64 .ptr .align 1 _Z17velocityMagnitudePfPKfS1_S1__param_0,
	.param .u64 .ptr .align 1 _Z17velocityMagnitudePfPKfS1_S1__param_1,
	.param .u64 .ptr .align 1 _Z17velocityMagnitudePfPKfS1_S1__param_2,
	.param .u64 .ptr .align 1 _Z17velocityMagnitudePfPKfS1_S1__param_3
)
{


	ret;

}


// ===== COMPILED SASS (sm_100) =====

	.target	sm_100

	.elftype	@"ET_EXEC"


//--------------------- .note.nv.tkinfo           --------------------------
	.section	.note.nv.tkinfo,"",@"SHT_NOTE"
	.sectionflags	@"SHF_NOTE_NV_TKINFO"
	.tkinfo
        /*0018*/ 	.word	0x00000002
        /*0030*/ 	.string	""
        /*0030*/ 	.string	"ptxas"
        /*0030*/ 	.string	"Cuda compilation tools, release 13.0, V13.0.88"
        /*0030*/ 	.string	"Build cuda_13.0.r13.0/compiler.36424714_0"
        /*0030*/ 	.string	"-arch sm_100 -m 64 "



//--------------------- .note.nv.cuinfo           --------------------------
	.section	.note.nv.cuinfo,"",@"SHT_NOTE"
	.sectionflags	@"SHF_NOTE_NV_CUINFO"
        /*0018*/ 	.short	0x0002
        /*001a*/ 	.short	0x0064
        /*001c*/ 	.short	0x0082
	.zero		2


//--------------------- .nv.info                  --------------------------
	.section	.nv.info,"",@"SHT_CUDA_INFO"
	.align	4


	//----- nvinfo : EIATTR_REGCOUNT
	.align		4
        /*0000*/ 	.byte	0x04, 0x2f
        /*0002*/ 	.short	(.L_1 - .L_0)
	.align		4
.L_0:
        /*0004*/ 	.word	index@(_Z17velocityMagnitudePfPKfS1_S1_)
        /*0008*/ 	.word	0x00000004


	//----- nvinfo : EIATTR_FRAME_SIZE
	.align		4
.L_1:
        /*000c*/ 	.byte	0x04, 0x11
        /*000e*/ 	.short	(.L_3 - .L_2)
	.align		4
.L_2:
        /*0010*/ 	.word	index@(_Z17velocityMagnitudePfPKfS1_S1_)
        /*0014*/ 	.word	0x00000000


	//----- nvinfo : EIATTR_MIN_STACK_SIZE
	.align		4
.L_3:
        /*0018*/ 	.byte	0x04, 0x12
        /*001a*/ 	.short	(.L_5 - .L_4)
	.align		4
.L_4:
        /*001c*/ 	.word	index@(_Z17velocityMagnitudePfPKfS1_S1_)
        /*0020*/ 	.word	0x00000000
.L_5:


//--------------------- .nv.compat                --------------------------
	.section	.nv.compat,"",@"SHT_CUDA_COMPAT_INFO"
	.align	4
        /*0000*/ 	.byte	0x02, 0x09, 0x00, 0x00, 0x02, 0x02, 0x01, 0x00, 0x02, 0x05, 0x05, 0x00, 0x03, 0x07, 0x01, 0x01
        /*0010*/ 	.byte	0x02, 0x03, 0x00, 0x00, 0x02, 0x06, 0x01, 0x00, 0x04, 0x0b, 0x08, 0x00, 0x09, 0x00, 0x00, 0x00
        /*0020*/ 	.byte	0x00, 0x00, 0x00, 0x00


//--------------------- .nv.info._Z17velocityMagnitudePfPKfS1_S1_ --------------------------
	.section	.nv.info._Z17velocityMagnitudePfPKfS1_S1_,"",@"SHT_CUDA_INFO"
	.sectionflags	@""
	.align	4


	//----- nvinfo : EIATTR_CUDA_API_VERSION
	.align		4
        /*0000*/ 	.byte	0x04, 0x37
        /*0002*/ 	.short	(.L_7 - .L_6)
.L_6:
        /*0004*/ 	.word	0x00000082


	//----- nvinfo : EIATTR_KPARAM_INFO
	.align		4
.L_7:
        /*0008*/ 	.byte	0x04, 0x17
        /*000a*/ 	.short	(.L_9 - .L_8)
.L_8:
        /*000c*/ 	.word	0x00000000
        /*0010*/ 	.short	0x0003
        /*0012*/ 	.short	0x0018
        /*0014*/ 	.byte	0x00, 0xf5, 0x21, 0x00


	//----- nvinfo : EIATTR_KPARAM_INFO
	.align		4
.L_9:
        /*0018*/ 	.byte	0x04, 0x17
        /*001a*/ 	.short	(.L_11 - .L_10)
.L_10:
        /*001c*/ 	.word	0x00000000
        /*0020*/ 	.short	0x0002
        /*0022*/ 	.short	0x0010
        /*0024*/ 	.byte	0x00, 0xf5, 0x21, 0x00


	//----- nvinfo : EIATTR_KPARAM_INFO
	.align		4
.L_11:
        /*0028*/ 	.byte	0x04, 0x17
        /*002a*/ 	.short	(.L_13 - .L_12)
.L_12:
        /*002c*/ 	.word	0x00000000
        /*0030*/ 	.short	0x0001
        /*0032*/ 	.short	0x0008
        /*0034*/ 	.byte	0x00, 0xf5, 0x21, 0x00


	//----- nvinfo : EIATTR_KPARAM_INFO
	.align		4
.L_13:
        /*0038*/ 	.byte	0x04, 0x17
        /*003a*/ 	.short	(.L_15 - .L_14)
.L_14:
        /*003c*/ 	.word	0x00000000
        /*0040*/ 	.short	0x0000
        /*0042*/ 	.short	0x0000
        /*0044*/ 	.byte	0x00, 0xf5, 0x21, 0x00


	//----- nvinfo : EIATTR_SPARSE_MMA_MASK
	.align		4
.L_15:
        /*0048*/ 	.byte	0x03, 0x50
        /*004a*/ 	.short	0x0000


	//----- nvinfo : EIATTR_MAXREG_COUNT
	.align		4
        /*004c*/ 	.byte	0x03, 0x1b
        /*004e*/ 	.short	0x00ff


	//----- nvinfo : EIATTR_MERCURY_ISA_VERSION
	.align		4
        /*0050*/ 	.byte	0x03, 0x5f
        /*0052*/ 	.short	0x0101


	//----- nvinfo : EIATTR_VRC_CTA_INIT_COUNT
	.align		4
        /*0054*/ 	.byte	0x02, 0x4a
	.zero		1
	.zero		1


	//----- nvinfo : EIATTR_EXIT_INSTR_OFFSETS
	.align		4
        /*0058*/ 	.byte	0x04, 0x1c
        /*005a*/ 	.short	(.L_17 - .L_16)


	//   ....[0]....
.L_16:
        /*005c*/ 	.word	0x00000010


	//----- nvinfo : EIATTR_CBANK_PARAM_SIZE
	.align		4
.L_17:
        /*0060*/ 	.byte	0x03, 0x19
        /*0062*/ 	.short	0x0020


	//----- nvinfo : EIATTR_PARAM_CBANK
	.align		4
        /*0064*/ 	.byte	0x04, 0x0a
        /*0066*/ 	.short	(.L_19 - .L_18)
	.align		4
.L_18:
        /*0068*/ 	.word	index@(.nv.constant0._Z17velocityMagnitudePfPKfS1_S1_)
        /*006c*/ 	.short	0x0380
        /*006e*/ 	.short	0x0020


	//----- nvinfo : EIATTR_SW_WAR
	.align		4
.L_19:
        /*0070*/ 	.byte	0x04, 0x36
        /*0072*/ 	.short	(.L_21 - .L_20)
.L_20:
        /*0074*/ 	.word	0x00000008
.L_21:


//--------------------- .nv.callgraph             --------------------------
	.section	.nv.callgraph,"",@"SHT_CUDA_CALLGRAPH"
	.align	4
	.sectionentsize	8
	.align		4
        /*0000*/ 	.word	0x00000000
	.align		4
        /*0004*/ 	.word	0xffffffff
	.align		4
        /*0008*/ 	.word	0x00000000
	.align		4
        /*000c*/ 	.word	0xfffffffe
	.align		4
        /*0010*/ 	.word	0x00000000
	.align		4
        /*0014*/ 	.word	0xfffffffd
	.align		4
        /*0018*/ 	.word	0x00000000
	.align		4
        /*001c*/ 	.word	0xfffffffc


//--------------------- .text._Z17velocityMagnitudePfPKfS1_S1_ --------------------------
	.section	.text._Z17velocityMagnitudePfPKfS1_S1_,"ax",@progbits
	.align	128
        .global         _Z17velocityMagnitudePfPKfS1_S1_
        .type           _Z17velocityMagnitudePfPKfS1_S1_,@function
        .size           _Z17velocityMagnitudePfPKfS1_S1_,(.L_x_1 - _Z17velocityMagnitudePfPKfS1_S1_)
        .other          _Z17velocityMagnitudePfPKfS1_S1_,@"STO_CUDA_ENTRY STV_DEFAULT"
_Z17velocityMagnitudePfPKfS1_S1_:
.text._Z17velocityMagnitudePfPKfS1_S1_:
[----:B------:R-:W-:Y:S01]  /*0000*/  LDC R1, c[0x0][0x37c] ;  /* 0x0000df00ff017b82 */ /* 0x000fe20000000800 */
[----:B------:R-:W-:Y:S05]  /*0010*/  EXIT ;  /* 0x000000000000794d */ /* 0x000fea0003800000 */
.L_x_0:
[----:B------:R-:W-:-:S00]  /*0020*/  BRA `(.L_x_0) ;  /* 0xfffffffc00fc7947 */ /* 0x000fc0000383ffff */
[----:B------:R-:W-:-:S00]  /*0030*/  NOP ;  /* 0x0000000000007918 */ /* 0x000fc00000000000 */
        /* <DEDUP_REMOVED lines=12> */
.L_x_1:


//--------------------- .nv.shared.reserved.0     --------------------------
	.section	.nv.shared.reserved.0,"aw",@nobits
	.weak		__nv_reservedSMEM_offset_0_alias
	.size		__nv_reservedSMEM_offset_0_alias, 0, 64
	.other		__nv_reservedSMEM_offset_0_alias,@"STO_CUDA_RESERVED_SHARED STV_DEFAULT"
__nv_reservedSMEM_offset_0_alias:
	.zero		0
	.zero		64


//--------------------- .nv.constant0._Z17velocityMagnitudePfPKfS1_S1_ --------------------------
	.section	.nv.constant0._Z17velocityMagnitudePfPKfS1_S1_,"a",@progbits
	.sectionflags	@""
	.align	4
.nv.constant0._Z17velocityMagnitudePfPKfS1_S1_:
	.zero		928


//--------------------- SYMBOLS --------------------------

	.type		.nv.reservedSmem.offset0,@object
	.size		.nv.reservedSmem.offset0,0x4
